//
// Generated by NVIDIA NVVM Compiler
//
// Compiler Build ID: CL-36424714
// Cuda compilation tools, release 13.0, V13.0.88
// Based on NVVM 20.0.0
//

.version 9.0
.target sm_100
.address_size 64

	// .globl	_Z5saxpyifPiS_S_

.visible .entry _Z5saxpyifPiS_S_(
	.param .u32 _Z5saxpyifPiS_S__param_0,
	.param .f32 _Z5saxpyifPiS_S__param_1,
	.param .u64 .ptr .align 1 _Z5saxpyifPiS_S__param_2,
	.param .u64 .ptr .align 1 _Z5saxpyifPiS_S__param_3,
	.param .u64 .ptr .align 1 _Z5saxpyifPiS_S__param_4
)
{
	.reg .pred 	%p<2>;
	.reg .b32 	%r<9>;
	.reg .b32 	%f<5>;
	.reg .b64 	%rd<11>;

	ld.param.u32 	%r2, [_Z5saxpyifPiS_S__param_0];
	ld.param.f32 	%f1, [_Z5saxpyifPiS_S__param_1];
	ld.param.u64 	%rd1, [_Z5saxpyifPiS_S__param_2];
	ld.param.u64 	%rd2, [_Z5saxpyifPiS_S__param_3];
	ld.param.u64 	%rd3, [_Z5saxpyifPiS_S__param_4];
	mov.u32 	%r3, %ctaid.x;
	mov.u32 	%r4, %ntid.x;
	mov.u32 	%r5, %tid.x;
	mad.lo.s32 	%r1, %r3, %r4, %r5;
	setp.ge.s32 	%p1, %r1, %r2;
	@%p1 bra 	$L__BB0_2;
	cvta.to.global.u64 	%rd4, %rd1;
	cvta.to.global.u64 	%rd5, %rd2;
	cvta.to.global.u64 	%rd6, %rd3;
	mul.wide.s32 	%rd7, %r1, 4;
	add.s64 	%rd8, %rd4, %rd7;
	ld.global.u32 	%r6, [%rd8];
	cvt.rn.f32.s32 	%f2, %r6;
	add.s64 	%rd9, %rd5, %rd7;
	ld.global.u32 	%r7, [%rd9];
	cvt.rn.f32.s32 	%f3, %r7;
	fma.rn.f32 	%f4, %f1, %f2, %f3;
	cvt.rzi.s32.f32 	%r8, %f4;
	add.s64 	%rd10, %rd6, %rd7;
	st.global.u32 	[%rd10], %r8;
$L__BB0_2:
	ret;

}


// ===== COMPILED SASS (sm_100) =====

	.target	sm_100

	.elftype	@"ET_EXEC"


//--------------------- .note.nv.tkinfo           --------------------------
	.section	.note.nv.tkinfo,"",@"SHT_NOTE"
	.sectionflags	@"SHF_NOTE_NV_TKINFO"
	.tkinfo
        /*0018*/ 	.word	0x00000002
        /*0030*/ 	.string	""
        /*0030*/ 	.string	"ptxas"
        /*0030*/ 	.string	"Cuda compilation tools, release 13.0, V13.0.88"
        /*0030*/ 	.string	"Build cuda_13.0.r13.0/compiler.36424714_0"
        /*0030*/ 	.string	"-arch sm_100 -m 64 "



//--------------------- .note.nv.cuinfo           --------------------------
	.section	.note.nv.cuinfo,"",@"SHT_NOTE"
	.sectionflags	@"SHF_NOTE_NV_CUINFO"
        /*0018*/ 	.short	0x0002
        /*001a*/ 	.short	0x0064
        /*001c*/ 	.short	0x0082
	.zero		2


//--------------------- .nv.info                  --------------------------
	.section	.nv.info,"",@"SHT_CUDA_INFO"
	.align	4


	//----- nvinfo : EIATTR_REGCOUNT
	.align		4
        /*0000*/ 	.byte	0x04, 0x2f
        /*0002*/ 	.short	(.L_1 - .L_0)
	.align		4
.L_0:
        /*0004*/ 	.word	index@(_Z5saxpyifPiS_S_)
        /*0008*/ 	.word	0x0000000e


	//----- nvinfo : EIATTR_FRAME_SIZE
	.align		4
.L_1:
        /*000c*/ 	.byte	0x04, 0x11
        /*000e*/ 	.short	(.L_3 - .L_2)
	.align		4
.L_2:
        /*0010*/ 	.word	index@(_Z5saxpyifPiS_S_)
        /*0014*/ 	.word	0x00000000


	//----- nvinfo : EIATTR_MIN_STACK_SIZE
	.align		4
.L_3:
        /*0018*/ 	.byte	0x04, 0x12
        /*001a*/ 	.short	(.L_5 - .L_4)
	.align		4
.L_4:
        /*001c*/ 	.word	index@(_Z5saxpyifPiS_S_)
        /*0020*/ 	.word	0x00000000
.L_5:


//--------------------- .nv.compat                --------------------------
	.section	.nv.compat,"",@"SHT_CUDA_COMPAT_INFO"
	.align	4
        /*0000*/ 	.byte	0x02, 0x09, 0x00, 0x00, 0x02, 0x02, 0x01, 0x00, 0x02, 0x05, 0x05, 0x00, 0x03, 0x07, 0x01, 0x01
        /*0010*/ 	.byte	0x02, 0x03, 0x00, 0x00, 0x02, 0x06, 0x01, 0x00, 0x04, 0x0b, 0x08, 0x00, 0x09, 0x00, 0x00, 0x00
        /*0020*/ 	.byte	0x00, 0x00, 0x00, 0x00


//--------------------- .nv.info._Z5saxpyifPiS_S_ --------------------------
	.section	.nv.info._Z5saxpyifPiS_S_,"",@"SHT_CUDA_INFO"
	.sectionflags	@""
	.align	4


	//----- nvinfo : EIATTR_CUDA_API_VERSION
	.align		4
        /*0000*/ 	.byte	0x04, 0x37
        /*0002*/ 	.short	(.L_7 - .L_6)
.L_6:
        /*0004*/ 	.word	0x00000082


	//----- nvinfo : EIATTR_KPARAM_INFO
	.align		4
.L_7:
        /*0008*/ 	.byte	0x04, 0x17
        /*000a*/ 	.short	(.L_9 - .L_8)
.L_8:
        /*000c*/ 	.word	0x00000000
        /*0010*/ 	.short	0x0004
        /*0012*/ 	.short	0x0018
        /*0014*/ 	.byte	0x00, 0xf5, 0x21, 0x00


	//----- nvinfo : EIATTR_KPARAM_INFO
	.align		4
.L_9:
        /*0018*/ 	.byte	0x04, 0x17
        /*001a*/ 	.short	(.L_11 - .L_10)
.L_10:
        /*001c*/ 	.word	0x00000000
        /*0020*/ 	.short	0x0003
        /*0022*/ 	.short	0x0010
        /*0024*/ 	.byte	0x00, 0xf5, 0x21, 0x00


	//----- nvinfo : EIATTR_KPARAM_INFO
	.align		4
.L_11:
        /*0028*/ 	.byte	0x04, 0x17
        /*002a*/ 	.short	(.L_13 - .L_12)
.L_12:
        /*002c*/ 	.word	0x00000000
        /*0030*/ 	.short	0x0002
        /*0032*/ 	.short	0x0008
        /*0034*/ 	.byte	0x00, 0xf5, 0x21, 0x00


	//----- nvinfo : EIATTR_KPARAM_INFO
	.align		4
.L_13:
        /*0038*/ 	.byte	0x04, 0x17
        /*003a*/ 	.short	(.L_15 - .L_14)
.L_14:
        /*003c*/ 	.word	0x00000000
        /*0040*/ 	.short	0x0001
        /*0042*/ 	.short	0x0004
        /*0044*/ 	.byte	0x00, 0xf0, 0x11, 0x00


	//----- nvinfo : EIATTR_KPARAM_INFO
	.align		4
.L_15:
        /*0048*/ 	.byte	0x04, 0x17
        /*004a*/ 	.short	(.L_17 - .L_16)
.L_16:
        /*004c*/ 	.word	0x00000000
        /*0050*/ 	.short	0x0000
        /*0052*/ 	.short	0x0000
        /*0054*/ 	.byte	0x00, 0xf0, 0x11, 0x00


	//----- nvinfo : EIATTR_SPARSE_MMA_MASK
	.align		4
.L_17:
        /*0058*/ 	.byte	0x03, 0x50
        /*005a*/ 	.short	0x0000


	//----- nvinfo : EIATTR_MAXREG_COUNT
	.align		4
        /*005c*/ 	.byte	0x03, 0x1b
        /*005e*/ 	.short	0x00ff


	//----- nvinfo : EIATTR_MERCURY_ISA_VERSION
	.align		4
        /*0060*/ 	.byte	0x03, 0x5f
        /*0062*/ 	.short	0x0101


	//----- nvinfo : EIATTR_VRC_CTA_INIT_COUNT
	.align		4
        /*0064*/ 	.byte	0x02, 0x4a
	.zero		1
	.zero		1


	//----- nvinfo : EIATTR_EXIT_INSTR_OFFSETS
	.align		4
        /*0068*/ 	.byte	0x04, 0x1c
        /*006a*/ 	.short	(.L_19 - .L_18)


	//   ....[0]....
.L_18:
        /*006c*/ 	.word	0x00000070


	//   ....[1]....
        /*0070*/ 	.word	0x00000170


	//----- nvinfo : EIATTR_CBANK_PARAM_SIZE
	.align		4
.L_19:
        /*0074*/ 	.byte	0x03, 0x19
        /*0076*/ 	.short	0x0020


	//----- nvinfo : EIATTR_PARAM_CBANK
	.align		4
        /*0078*/ 	.byte	0x04, 0x0a
        /*007a*/ 	.short	(.L_21 - .L_20)
	.align		4
.L_20:
        /*007c*/ 	.word	index@(.nv.constant0._Z5saxpyifPiS_S_)
        /*0080*/ 	.short	0x0380
        /*0082*/ 	.short	0x0020


	//----- nvinfo : EIATTR_SW_WAR
	.align		4
.L_21:
        /*0084*/ 	.byte	0x04, 0x36
        /*0086*/ 	.short	(.L_23 - .L_22)
.L_22:
        /*0088*/ 	.word	0x00000008
.L_23:


//--------------------- .nv.callgraph             --------------------------
	.section	.nv.callgraph,"",@"SHT_CUDA_CALLGRAPH"
	.align	4
	.sectionentsize	8
	.align		4
        /*0000*/ 	.word	0x00000000
	.align		4
        /*0004*/ 	.word	0xffffffff
	.align		4
        /*0008*/ 	.word	0x00000000
	.align		4
        /*000c*/ 	.word	0xfffffffe
	.align		4
        /*0010*/ 	.word	0x00000000
	.align		4
        /*0014*/ 	.word	0xfffffffd
	.align		4
        /*0018*/ 	.word	0x00000000
	.align		4
        /*001c*/ 	.word	0xfffffffc


//--------------------- .text._Z5saxpyifPiS_S_    --------------------------
	.section	.text._Z5saxpyifPiS_S_,"ax",@progbits
	.align	128
        .global         _Z5saxpyifPiS_S_
        .type           _Z5saxpyifPiS_S_,@function
        .size           _Z5saxpyifPiS_S_,(.L_x_1 - _Z5saxpyifPiS_S_)
        .other          _Z5saxpyifPiS_S_,@"STO_CUDA_ENTRY STV_DEFAULT"
_Z5saxpyifPiS_S_:
.text._Z5saxpyifPiS_S_:
[----:B------:R-:W-:Y:S01]  /*0000*/  LDC R1, c[0x0][0x37c] ;  /* 0x0000df00ff017b82 */ /* 0x000fe20000000800 */
[----:B------:R-:W0:Y:S07]  /*0010*/  S2R R0, SR_TID.X ;  /* 0x0000000000007919 */ /* 0x000e2e0000002100 */
[----:B------:R-:W0:Y:S01]  /*0020*/  S2UR UR4, SR_CTAID.X ;  /* 0x00000000000479c3 */ /* 0x000e220000002500 */
[----:B------:R-:W1:Y:S07]  /*0030*/  LDCU UR5, c[0x0][0x380] ;  /* 0x00007000ff0577ac */ /* 0x000e6e0008000800 */
[----:B------:R-:W0:Y:S02]  /*0040*/  LDC R9, c[0x0][0x360] ;  /* 0x0000d800ff097b82 */ /* 0x000e240000000800 */
[----:B0-----:R-:W-:-:S05]  /*0050*/  IMAD R9, R9, UR4, R0 ;  /* 0x0000000409097c24 */ /* 0x001fca000f8e0200 */
[----:B-1----:R-:W-:-:S13]  /*0060*/  ISETP.GE.AND P0, PT, R9, UR5, PT ;  /* 0x0000000509007c0c */ /* 0x002fda000bf06270 */
[----:B------:R-:W-:Y:S05]  /*0070*/  @P0 EXIT ;  /* 0x000000000000094d */ /* 0x000fea0003800000 */
[----:B------:R-:W0:Y:S01]  /*0080*/  LDC.64 R2, c[0x0][0x388] ;  /* 0x0000e200ff027b82 */ /* 0x000e220000000a00 */
[----:B------:R-:W1:Y:S01]  /*0090*/  LDCU.64 UR4, c[0x0][0x358] ;  /* 0x00006b00ff0477ac */ /* 0x000e620008000a00 */
[----:B------:R-:W2:Y:S06]  /*00a0*/  LDCU UR6, c[0x0][0x384] ;  /* 0x00007080ff0677ac */ /* 0x000eac0008000800 */
[----:B------:R-:W3:Y:S08]  /*00b0*/  LDC.64 R4, c[0x0][0x390] ;  /* 0x0000e400ff047b82 */ /* 0x000ef00000000a00 */
[----:B------:R-:W4:Y:S01]  /*00c0*/  LDC.64 R6, c[0x0][0x398] ;  /* 0x0000e600ff067b82 */ /* 0x000f220000000a00 */
[----:B0-----:R-:W-:-:S06]  /*00d0*/  IMAD.WIDE R2, R9, 0x4, R2 ;  /* 0x0000000409027825 */ /* 0x001fcc00078e0202 */
[----:B-1----:R-:W5:Y:S01]  /*00e0*/  LDG.E R2, desc[UR4][R2.64] ;  /* 0x0000000402027981 */ /* 0x002f62000c1e1900 */
[----:B---3--:R-:W-:-:S06]  /*00f0*/  IMAD.WIDE R4, R9, 0x4, R4 ;  /* 0x0000000409047825 */ /* 0x008fcc00078e0204 */
[----:B------:R-:W3:Y:S01]  /*0100*/  LDG.E R4, desc[UR4][R4.64] ;  /* 0x0000000404047981 */ /* 0x000ee2000c1e1900 */
[----:B----4-:R-:W-:Y:S01]  /*0110*/  IMAD.WIDE R6, R9, 0x4, R6 ;  /* 0x0000000409067825 */ /* 0x010fe200078e0206 */
[----:B-----5:R-:W-:Y:S02]  /*0120*/  I2FP.F32.S32 R0, R2 ;  /* 0x0000000200007245 */ /* 0x020fe40000201400 */
[----:B---3--:R-:W-:-:S05]  /*0130*/  I2FP.F32.S32 R11, R4 ;  /* 0x00000004000b7245 */ /* 0x008fca0000201400 */
[----:B--2---:R-:W-:-:S04]  /*0140*/  FFMA R0, R0, UR6, R11 ;  /* 0x0000000600007c23 */ /* 0x004fc8000800000b */
[----:B------:R-:W0:Y:S02]  /*0150*/  F2I.TRUNC.NTZ R11, R0 ;  /* 0x00000000000b7305 */ /* 0x000e24000020f100 */
[----:B0-----:R-:W-:Y:S01]  /*0160*/  STG.E desc[UR4][R6.64], R11 ;  /* 0x0000000b06007986 */ /* 0x001fe2000c101904 */
[----:B------:R-:W-:Y:S05]  /*0170*/  EXIT ;  /* 0x000000000000794d */ /* 0x000fea0003800000 */
.L_x_0:
[----:B------:R-:W-:-:S00]  /*0180*/  BRA `(.L_x_0) ;  /* 0xfffffffc00fc7947 */ /* 0x000fc0000383ffff */
[----:B------:R-:W-:-:S00]  /*0190*/  NOP ;  /* 0x0000000000007918 */ /* 0x000fc00000000000 */
        /* <DEDUP_REMOVED lines=14> */
.L_x_1:


//--------------------- .nv.shared.reserved.0     --------------------------
	.section	.nv.shared.reserved.0,"aw",@nobits
	.weak		__nv_reservedSMEM_offset_0_alias
	.size		__nv_reservedSMEM_offset_0_alias, 0, 64
	.other		__nv_reservedSMEM_offset_0_alias,@"STO_CUDA_RESERVED_SHARED STV_DEFAULT"
__nv_reservedSMEM_offset_0_alias:
	.zero		0
	.zero		64


//--------------------- .nv.constant0._Z5saxpyifPiS_S_ --------------------------
	.section	.nv.constant0._Z5saxpyifPiS_S_,"a",@progbits
	.sectionflags	@""
	.align	4
.nv.constant0._Z5saxpyifPiS_S_:
	.zero		928


//--------------------- SYMBOLS --------------------------

	.type		.nv.reservedSmem.offset0,@object
	.size		.nv.reservedSmem.offset0,0x4
